//
// Generated by NVIDIA NVVM Compiler
//
// Compiler Build ID: CL-36424714
// Cuda compilation tools, release 13.0, V13.0.88
// Based on NVVM 20.0.0
//

.version 9.0
.target sm_100
.address_size 64

	// .globl	_Z12MatMulKernelPKxS0_iiixxPx

.visible .entry _Z12MatMulKernelPKxS0_iiixxPx(
	.param .u64 .ptr .align 1 _Z12MatMulKernelPKxS0_iiixxPx_param_0,
	.param .u64 .ptr .align 1 _Z12MatMulKernelPKxS0_iiixxPx_param_1,
	.param .u32 _Z12MatMulKernelPKxS0_iiixxPx_param_2,
	.param .u32 _Z12MatMulKernelPKxS0_iiixxPx_param_3,
	.param .u32 _Z12MatMulKernelPKxS0_iiixxPx_param_4,
	.param .u64 _Z12MatMulKernelPKxS0_iiixxPx_param_5,
	.param .u64 _Z12MatMulKernelPKxS0_iiixxPx_param_6,
	.param .u64 .ptr .align 1 _Z12MatMulKernelPKxS0_iiixxPx_param_7
)
{
	.reg .pred 	%p<10>;
	.reg .b32 	%r<43>;
	.reg .b64 	%rd<184>;

	ld.param.u64 	%rd19, [_Z12MatMulKernelPKxS0_iiixxPx_param_0];
	ld.param.u64 	%rd20, [_Z12MatMulKernelPKxS0_iiixxPx_param_1];
	ld.param.u32 	%r19, [_Z12MatMulKernelPKxS0_iiixxPx_param_2];
	ld.param.u32 	%r20, [_Z12MatMulKernelPKxS0_iiixxPx_param_3];
	ld.param.u64 	%rd15, [_Z12MatMulKernelPKxS0_iiixxPx_param_5];
	ld.param.u64 	%rd16, [_Z12MatMulKernelPKxS0_iiixxPx_param_6];
	cvta.to.global.u64 	%rd1, %rd20;
	cvta.to.global.u64 	%rd2, %rd19;
	mov.u32 	%r21, %ctaid.y;
	mov.u32 	%r22, %ntid.y;
	mov.u32 	%r23, %tid.y;
	mad.lo.s32 	%r1, %r21, %r22, %r23;
	mov.u32 	%r24, %ctaid.x;
	mov.u32 	%r25, %ntid.x;
	mov.u32 	%r26, %tid.x;
	mad.lo.s32 	%r2, %r24, %r25, %r26;
	setp.lt.s32 	%p1, %r20, 1;
	mov.b64 	%rd183, 0;
	@%p1 bra 	$L__BB0_12;
	mul.lo.s32 	%r3, %r20, %r2;
	and.b32  	%r4, %r20, 7;
	setp.lt.u32 	%p2, %r20, 8;
	mov.b64 	%rd183, 0;
	mov.b32 	%r41, 0;
	@%p2 bra 	$L__BB0_4;
	and.b32  	%r41, %r20, 2147483640;
	neg.s32 	%r39, %r41;
	mov.b64 	%rd183, 0;
	mul.wide.s32 	%rd36, %r19, 8;
	mov.u32 	%r37, %r3;
	mov.u32 	%r38, %r1;
$L__BB0_3:
	.pragma "nounroll";
	mul.wide.s32 	%rd24, %r37, 8;
	add.s64 	%rd25, %rd1, %rd24;
	mul.wide.s32 	%rd26, %r38, 8;
	add.s64 	%rd27, %rd2, %rd26;
	ld.global.u64 	%rd28, [%rd27];
	ld.global.u64 	%rd29, [%rd25];
	mul.lo.s64 	%rd30, %rd29, %rd28;
	min.s64 	%rd31, %rd30, %rd15;
	max.s64 	%rd32, %rd31, %rd16;
	add.s64 	%rd33, %rd32, %rd183;
	min.s64 	%rd34, %rd33, %rd15;
	max.s64 	%rd35, %rd34, %rd16;
	add.s64 	%rd37, %rd27, %rd36;
	ld.global.u64 	%rd38, [%rd37];
	ld.global.u64 	%rd39, [%rd25+8];
	mul.lo.s64 	%rd40, %rd39, %rd38;
	min.s64 	%rd41, %rd40, %rd15;
	max.s64 	%rd42, %rd41, %rd16;
	add.s64 	%rd43, %rd42, %rd35;
	min.s64 	%rd44, %rd43, %rd15;
	max.s64 	%rd45, %rd44, %rd16;
	add.s64 	%rd46, %rd37, %rd36;
	ld.global.u64 	%rd47, [%rd46];
	ld.global.u64 	%rd48, [%rd25+16];
	mul.lo.s64 	%rd49, %rd48, %rd47;
	min.s64 	%rd50, %rd49, %rd15;
	max.s64 	%rd51, %rd50, %rd16;
	add.s64 	%rd52, %rd51, %rd45;
	min.s64 	%rd53, %rd52, %rd15;
	max.s64 	%rd54, %rd53, %rd16;
	add.s64 	%rd55, %rd46, %rd36;
	ld.global.u64 	%rd56, [%rd55];
	ld.global.u64 	%rd57, [%rd25+24];
	mul.lo.s64 	%rd58, %rd57, %rd56;
	min.s64 	%rd59, %rd58, %rd15;
	max.s64 	%rd60, %rd59, %rd16;
	add.s64 	%rd61, %rd60, %rd54;
	min.s64 	%rd62, %rd61, %rd15;
	max.s64 	%rd63, %rd62, %rd16;
	add.s64 	%rd64, %rd55, %rd36;
	ld.global.u64 	%rd65, [%rd64];
	ld.global.u64 	%rd66, [%rd25+32];
	mul.lo.s64 	%rd67, %rd66, %rd65;
	min.s64 	%rd68, %rd67, %rd15;
	max.s64 	%rd69, %rd68, %rd16;
	add.s64 	%rd70, %rd69, %rd63;
	min.s64 	%rd71, %rd70, %rd15;
	max.s64 	%rd72, %rd71, %rd16;
	add.s64 	%rd73, %rd64, %rd36;
	ld.global.u64 	%rd74, [%rd73];
	ld.global.u64 	%rd75, [%rd25+40];
	mul.lo.s64 	%rd76, %rd75, %rd74;
	min.s64 	%rd77, %rd76, %rd15;
	max.s64 	%rd78, %rd77, %rd16;
	add.s64 	%rd79, %rd78, %rd72;
	min.s64 	%rd80, %rd79, %rd15;
	max.s64 	%rd81, %rd80, %rd16;
	add.s64 	%rd82, %rd73, %rd36;
	ld.global.u64 	%rd83, [%rd82];
	ld.global.u64 	%rd84, [%rd25+48];
	mul.lo.s64 	%rd85, %rd84, %rd83;
	min.s64 	%rd86, %rd85, %rd15;
	max.s64 	%rd87, %rd86, %rd16;
	add.s64 	%rd88, %rd87, %rd81;
	min.s64 	%rd89, %rd88, %rd15;
	max.s64 	%rd90, %rd89, %rd16;
	add.s64 	%rd91, %rd82, %rd36;
	ld.global.u64 	%rd92, [%rd91];
	ld.global.u64 	%rd93, [%rd25+56];
	mul.lo.s64 	%rd94, %rd93, %rd92;
	min.s64 	%rd95, %rd94, %rd15;
	max.s64 	%rd96, %rd95, %rd16;
	add.s64 	%rd97, %rd96, %rd90;
	min.s64 	%rd98, %rd97, %rd15;
	max.s64 	%rd183, %rd98, %rd16;
	add.s32 	%r39, %r39, 8;
	shl.b32 	%r28, %r19, 3;
	add.s32 	%r38, %r38, %r28;
	add.s32 	%r37, %r37, 8;
	setp.ne.s32 	%p3, %r39, 0;
	@%p3 bra 	$L__BB0_3;
$L__BB0_4:
	setp.eq.s32 	%p4, %r4, 0;
	@%p4 bra 	$L__BB0_12;
	and.b32  	%r14, %r20, 3;
	setp.lt.u32 	%p5, %r4, 4;
	@%p5 bra 	$L__BB0_7;
	mad.lo.s32 	%r29, %r41, %r19, %r1;
	mul.wide.s32 	%rd100, %r29, 8;
	add.s64 	%rd101, %rd2, %rd100;
	ld.global.u64 	%rd102, [%rd101];
	add.s32 	%r30, %r41, %r3;
	mul.wide.s32 	%rd103, %r30, 8;
	add.s64 	%rd104, %rd1, %rd103;
	ld.global.u64 	%rd105, [%rd104];
	mul.lo.s64 	%rd106, %rd105, %rd102;
	min.s64 	%rd107, %rd106, %rd15;
	max.s64 	%rd108, %rd107, %rd16;
	add.s64 	%rd109, %rd108, %rd183;
	min.s64 	%rd110, %rd109, %rd15;
	max.s64 	%rd111, %rd110, %rd16;
	mul.wide.s32 	%rd112, %r19, 8;
	add.s64 	%rd113, %rd101, %rd112;
	ld.global.u64 	%rd114, [%rd113];
	ld.global.u64 	%rd115, [%rd104+8];
	mul.lo.s64 	%rd116, %rd115, %rd114;
	min.s64 	%rd117, %rd116, %rd15;
	max.s64 	%rd118, %rd117, %rd16;
	add.s64 	%rd119, %rd118, %rd111;
	min.s64 	%rd120, %rd119, %rd15;
	max.s64 	%rd121, %rd120, %rd16;
	add.s64 	%rd122, %rd113, %rd112;
	ld.global.u64 	%rd123, [%rd122];
	ld.global.u64 	%rd124, [%rd104+16];
	mul.lo.s64 	%rd125, %rd124, %rd123;
	min.s64 	%rd126, %rd125, %rd15;
	max.s64 	%rd127, %rd126, %rd16;
	add.s64 	%rd128, %rd127, %rd121;
	min.s64 	%rd129, %rd128, %rd15;
	max.s64 	%rd130, %rd129, %rd16;
	add.s64 	%rd131, %rd122, %rd112;
	ld.global.u64 	%rd132, [%rd131];
	ld.global.u64 	%rd133, [%rd104+24];
	mul.lo.s64 	%rd134, %rd133, %rd132;
	min.s64 	%rd135, %rd134, %rd15;
	max.s64 	%rd136, %rd135, %rd16;
	add.s64 	%rd137, %rd136, %rd130;
	min.s64 	%rd138, %rd137, %rd15;
	max.s64 	%rd183, %rd138, %rd16;
	add.s32 	%r41, %r41, 4;
$L__BB0_7:
	setp.eq.s32 	%p6, %r14, 0;
	@%p6 bra 	$L__BB0_12;
	setp.eq.s32 	%p7, %r14, 1;
	@%p7 bra 	$L__BB0_10;
	mad.lo.s32 	%r31, %r41, %r19, %r1;
	mul.wide.s32 	%rd140, %r31, 8;
	add.s64 	%rd141, %rd2, %rd140;
	ld.global.u64 	%rd142, [%rd141];
	add.s32 	%r32, %r41, %r3;
	mul.wide.s32 	%rd143, %r32, 8;
	add.s64 	%rd144, %rd1, %rd143;
	ld.global.u64 	%rd145, [%rd144];
	mul.lo.s64 	%rd146, %rd145, %rd142;
	min.s64 	%rd147, %rd146, %rd15;
	max.s64 	%rd148, %rd147, %rd16;
	add.s64 	%rd149, %rd148, %rd183;
	min.s64 	%rd150, %rd149, %rd15;
	max.s64 	%rd151, %rd150, %rd16;
	mul.wide.s32 	%rd152, %r19, 8;
	add.s64 	%rd153, %rd141, %rd152;
	ld.global.u64 	%rd154, [%rd153];
	ld.global.u64 	%rd155, [%rd144+8];
	mul.lo.s64 	%rd156, %rd155, %rd154;
	min.s64 	%rd157, %rd156, %rd15;
	max.s64 	%rd158, %rd157, %rd16;
	add.s64 	%rd159, %rd158, %rd151;
	min.s64 	%rd160, %rd159, %rd15;
	max.s64 	%rd183, %rd160, %rd16;
	add.s32 	%r41, %r41, 2;
$L__BB0_10:
	and.b32  	%r33, %r20, 1;
	setp.eq.b32 	%p8, %r33, 1;
	not.pred 	%p9, %p8;
	@%p9 bra 	$L__BB0_12;
	mad.lo.s32 	%r34, %r41, %r19, %r1;
	mul.wide.s32 	%rd161, %r34, 8;
	add.s64 	%rd162, %rd2, %rd161;
	ld.global.u64 	%rd163, [%rd162];
	add.s32 	%r35, %r41, %r3;
	mul.wide.s32 	%rd164, %r35, 8;
	add.s64 	%rd165, %rd1, %rd164;
	ld.global.u64 	%rd166, [%rd165];
	mul.lo.s64 	%rd167, %rd166, %rd163;
	min.s64 	%rd168, %rd167, %rd15;
	max.s64 	%rd169, %rd168, %rd16;
	add.s64 	%rd170, %rd169, %rd183;
	min.s64 	%rd171, %rd170, %rd15;
	max.s64 	%rd183, %rd171, %rd16;
$L__BB0_12:
	ld.param.u64 	%rd175, [_Z12MatMulKernelPKxS0_iiixxPx_param_7];
	cvta.to.global.u64 	%rd172, %rd175;
	mad.lo.s32 	%r36, %r19, %r2, %r1;
	mul.wide.s32 	%rd173, %r36, 8;
	add.s64 	%rd174, %rd172, %rd173;
	st.global.u64 	[%rd174], %rd183;
	ret;

}


// ===== COMPILED SASS (sm_100) =====

	.target	sm_100

	.elftype	@"ET_EXEC"


//--------------------- .note.nv.tkinfo           --------------------------
	.section	.note.nv.tkinfo,"",@"SHT_NOTE"
	.sectionflags	@"SHF_NOTE_NV_TKINFO"
	.tkinfo
        /*0018*/ 	.word	0x00000002
        /*0030*/ 	.string	""
        /*0030*/ 	.string	"ptxas"
        /*0030*/ 	.string	"Cuda compilation tools, release 13.0, V13.0.88"
        /*0030*/ 	.string	"Build cuda_13.0.r13.0/compiler.36424714_0"
        /*0030*/ 	.string	"-arch sm_100 -m 64 "



//--------------------- .note.nv.cuinfo           --------------------------
	.section	.note.nv.cuinfo,"",@"SHT_NOTE"
	.sectionflags	@"SHF_NOTE_NV_CUINFO"
        /*0018*/ 	.short	0x0002
        /*001a*/ 	.short	0x0064
        /*001c*/ 	.short	0x0082
	.zero		2


//--------------------- .nv.info                  --------------------------
	.section	.nv.info,"",@"SHT_CUDA_INFO"
	.align	4


	//----- nvinfo : EIATTR_REGCOUNT
	.align		4
        /*0000*/ 	.byte	0x04, 0x2f
        /*0002*/ 	.short	(.L_1 - .L_0)
	.align		4
.L_0:
        /*0004*/ 	.word	index@(_Z12MatMulKernelPKxS0_iiixxPx)
        /*0008*/ 	.word	0x00000020


	//----- nvinfo : EIATTR_FRAME_SIZE
	.align		4
.L_1:
        /*000c*/ 	.byte	0x04, 0x11
        /*000e*/ 	.short	(.L_3 - .L_2)
	.align		4
.L_2:
        /*0010*/ 	.word	index@(_Z12MatMulKernelPKxS0_iiixxPx)
        /*0014*/ 	.word	0x00000000


	//----- nvinfo : EIATTR_MIN_STACK_SIZE
	.align		4
.L_3:
        /*0018*/ 	.byte	0x04, 0x12
        /*001a*/ 	.short	(.L_5 - .L_4)
	.align		4
.L_4:
        /*001c*/ 	.word	index@(_Z12MatMulKernelPKxS0_iiixxPx)
        /*0020*/ 	.word	0x00000000
.L_5:


//--------------------- .nv.compat                --------------------------
	.section	.nv.compat,"",@"SHT_CUDA_COMPAT_INFO"
	.align	4
        /*0000*/ 	.byte	0x02, 0x09, 0x00, 0x00, 0x02, 0x02, 0x01, 0x00, 0x02, 0x05, 0x05, 0x00, 0x03, 0x07, 0x01, 0x01
        /*0010*/ 	.byte	0x02, 0x03, 0x00, 0x00, 0x02, 0x06, 0x01, 0x00, 0x04, 0x0b, 0x08, 0x00, 0x09, 0x00, 0x00, 0x00
        /*0020*/ 	.byte	0x00, 0x00, 0x00, 0x00


//--------------------- .nv.info._Z12MatMulKernelPKxS0_iiixxPx --------------------------
	.section	.nv.info._Z12MatMulKernelPKxS0_iiixxPx,"",@"SHT_CUDA_INFO"
	.sectionflags	@""
	.align	4


	//----- nvinfo : EIATTR_CUDA_API_VERSION
	.align		4
        /*0000*/ 	.byte	0x04, 0x37
        /*0002*/ 	.short	(.L_7 - .L_6)
.L_6:
        /*0004*/ 	.word	0x00000082


	//----- nvinfo : EIATTR_KPARAM_INFO
	.align		4
.L_7:
        /*0008*/ 	.byte	0x04, 0x17
        /*000a*/ 	.short	(.L_9 - .L_8)
.L_8:
        /*000c*/ 	.word	0x00000000
        /*0010*/ 	.short	0x0007
        /*0012*/ 	.short	0x0030
        /*0014*/ 	.byte	0x00, 0xf5, 0x21, 0x00


	//----- nvinfo : EIATTR_KPARAM_INFO
	.align		4
.L_9:
        /*0018*/ 	.byte	0x04, 0x17
        /*001a*/ 	.short	(.L_11 - .L_10)
.L_10:
        /*001c*/ 	.word	0x00000000
        /*0020*/ 	.short	0x0006
        /*0022*/ 	.short	0x0028
        /*0024*/ 	.byte	0x00, 0xf0, 0x21, 0x00


	//----- nvinfo : EIATTR_KPARAM_INFO
	.align		4
.L_11:
        /*0028*/ 	.byte	0x04, 0x17
        /*002a*/ 	.short	(.L_13 - .L_12)
.L_12:
        /*002c*/ 	.word	0x00000000
        /*0030*/ 	.short	0x0005
        /*0032*/ 	.short	0x0020
        /*0034*/ 	.byte	0x00, 0xf0, 0x21, 0x00


	//----- nvinfo : EIATTR_KPARAM_INFO
	.align		4
.L_13:
        /*0038*/ 	.byte	0x04, 0x17
        /*003a*/ 	.short	(.L_15 - .L_14)
.L_14:
        /*003c*/ 	.word	0x00000000
        /*0040*/ 	.short	0x0004
        /*0042*/ 	.short	0x0018
        /*0044*/ 	.byte	0x00, 0xf0, 0x11, 0x00


	//----- nvinfo : EIATTR_KPARAM_INFO
	.align		4
.L_15:
        /*0048*/ 	.byte	0x04, 0x17
        /*004a*/ 	.short	(.L_17 - .L_16)
.L_16:
        /*004c*/ 	.word	0x00000000
        /*0050*/ 	.short	0x0003
        /*0052*/ 	.short	0x0014
        /*0054*/ 	.byte	0x00, 0xf0, 0x11, 0x00


	//----- nvinfo : EIATTR_KPARAM_INFO
	.align		4
.L_17:
        /*0058*/ 	.byte	0x04, 0x17
        /*005a*/ 	.short	(.L_19 - .L_18)
.L_18:
        /*005c*/ 	.word	0x00000000
        /*0060*/ 	.short	0x0002
        /*0062*/ 	.short	0x0010
        /*0064*/ 	.byte	0x00, 0xf0, 0x11, 0x00


	//----- nvinfo : EIATTR_KPARAM_INFO
	.align		4
.L_19:
        /*0068*/ 	.byte	0x04, 0x17
        /*006a*/ 	.short	(.L_21 - .L_20)
.L_20:
        /*006c*/ 	.word	0x00000000
        /*0070*/ 	.short	0x0001
        /*0072*/ 	.short	0x0008
        /*0074*/ 	.byte	0x00, 0xf5, 0x21, 0x00


	//----- nvinfo : EIATTR_KPARAM_INFO
	.align		4
.L_21:
        /*0078*/ 	.byte	0x04, 0x17
        /*007a*/ 	.short	(.L_23 - .L_22)
.L_22:
        /*007c*/ 	.word	0x00000000
        /*0080*/ 	.short	0x0000
        /*0082*/ 	.short	0x0000
        /*0084*/ 	.byte	0x00, 0xf5, 0x21, 0x00


	//----- nvinfo : EIATTR_SPARSE_MMA_MASK
	.align		4
.L_23:
        /*0088*/ 	.byte	0x03, 0x50
        /*008a*/ 	.short	0x0000


	//----- nvinfo : EIATTR_MAXREG_COUNT
	.align		4
        /*008c*/ 	.byte	0x03, 0x1b
        /*008e*/ 	.short	0x00ff


	//----- nvinfo : EIATTR_MERCURY_ISA_VERSION
	.align		4
        /*0090*/ 	.byte	0x03, 0x5f
        /*0092*/ 	.short	0x0101


	//----- nvinfo : EIATTR_VRC_CTA_INIT_COUNT
	.align		4
        /*0094*/ 	.byte	0x02, 0x4a
	.zero		1
	.zero		1


	//----- nvinfo : EIATTR_EXIT_INSTR_OFFSETS
	.align		4
        /*0098*/ 	.byte	0x04, 0x1c
        /*009a*/ 	.short	(.L_25 - .L_24)


	//   ....[0]....
.L_24:
        /*009c*/ 	.word	0x00001c20


	//----- nvinfo : EIATTR_CBANK_PARAM_SIZE
	.align		4
.L_25:
        /*00a0*/ 	.byte	0x03, 0x19
        /*00a2*/ 	.short	0x0038


	//----- nvinfo : EIATTR_PARAM_CBANK
	.align		4
        /*00a4*/ 	.byte	0x04, 0x0a
        /*00a6*/ 	.short	(.L_27 - .L_26)
	.align		4
.L_26:
        /*00a8*/ 	.word	index@(.nv.constant0._Z12MatMulKernelPKxS0_iiixxPx)
        /*00ac*/ 	.short	0x0380
        /*00ae*/ 	.short	0x0038


	//----- nvinfo : EIATTR_SW_WAR
	.align		4
.L_27:
        /*00b0*/ 	.byte	0x04, 0x36
        /*00b2*/ 	.short	(.L_29 - .L_28)
.L_28:
        /*00b4*/ 	.word	0x00000008
.L_29:


//--------------------- .nv.callgraph             --------------------------
	.section	.nv.callgraph,"",@"SHT_CUDA_CALLGRAPH"
	.align	4
	.sectionentsize	8
	.align		4
        /*0000*/ 	.word	0x00000000
	.align		4
        /*0004*/ 	.word	0xffffffff
	.align		4
        /*0008*/ 	.word	0x00000000
	.align		4
        /*000c*/ 	.word	0xfffffffe
	.align		4
        /*0010*/ 	.word	0x00000000
	.align		4
        /*0014*/ 	.word	0xfffffffd
	.align		4
        /*0018*/ 	.word	0x00000000
	.align		4
        /*001c*/ 	.word	0xfffffffc


//--------------------- .text._Z12MatMulKernelPKxS0_iiixxPx --------------------------
	.section	.text._Z12MatMulKernelPKxS0_iiixxPx,"ax",@progbits
	.align	128
        .global         _Z12MatMulKernelPKxS0_iiixxPx
        .type           _Z12MatMulKernelPKxS0_iiixxPx,@function
        .size           _Z12MatMulKernelPKxS0_iiixxPx,(.L_x_6 - _Z12MatMulKernelPKxS0_iiixxPx)
        .other          _Z12MatMulKernelPKxS0_iiixxPx,@"STO_CUDA_ENTRY STV_DEFAULT"
_Z12MatMulKernelPKxS0_iiixxPx:
.text._Z12MatMulKernelPKxS0_iiixxPx:
[----:B------:R-:W-:Y:S01]  /*0000*/  LDC R1, c[0x0][0x37c] ;  /* 0x0000df00ff017b82 */ /* 0x000fe20000000800 */
[----:B------:R-:W0:Y:S01]  /*0010*/  S2R R3, SR_TID.Y ;  /* 0x0000000000037919 */ /* 0x000e220000002200 */
[----:B------:R-:W1:Y:S06]  /*0020*/  LDCU UR5, c[0x0][0x394] ;  /* 0x00007280ff0577ac */ /* 0x000e6c0008000800 */
[----:B------:R-:W0:Y:S01]  /*0030*/  S2UR UR4, SR_CTAID.Y ;  /* 0x00000000000479c3 */ /* 0x000e220000002600 */
[----:B------:R-:W-:Y:S01]  /*0040*/  CS2R R22, SRZ ;  /* 0x0000000000167805 */ /* 0x000fe2000001ff00 */
[----:B------:R-:W2:Y:S01]  /*0050*/  S2R R5, SR_TID.X ;  /* 0x0000000000057919 */ /* 0x000ea20000002100 */
[----:B------:R-:W3:Y:S05]  /*0060*/  LDCU.64 UR8, c[0x0][0x358] ;  /* 0x00006b00ff0877ac */ /* 0x000eea0008000a00 */
[----:B------:R-:W0:Y:S08]  /*0070*/  LDC R0, c[0x0][0x364] ;  /* 0x0000d900ff007b82 */ /* 0x000e300000000800 */
[----:B------:R-:W2:Y:S01]  /*0080*/  S2UR UR6, SR_CTAID.X ;  /* 0x00000000000679c3 */ /* 0x000ea20000002500 */
[----:B-1----:R-:W-:-:S07]  /*0090*/  UISETP.GE.AND UP0, UPT, UR5, 0x1, UPT ;  /* 0x000000010500788c */ /* 0x002fce000bf06270 */
[----:B------:R-:W2:Y:S01]  /*00a0*/  LDC R2, c[0x0][0x360] ;  /* 0x0000d800ff027b82 */ /* 0x000ea20000000800 */
[----:B0-----:R-:W-:Y:S02]  /*00b0*/  IMAD R0, R0, UR4, R3 ;  /* 0x0000000400007c24 */ /* 0x001fe4000f8e0203 */
[----:B--2---:R-:W-:Y:S01]  /*00c0*/  IMAD R3, R2, UR6, R5 ;  /* 0x0000000602037c24 */ /* 0x004fe2000f8e0205 */
[----:B---3--:R-:W-:Y:S06]  /*00d0*/  BRA.U !UP0, `(.L_x_0) ;  /* 0x0000001908bc7547 */ /* 0x008fec000b800000 */
[----:B------:R-:W-:Y:S02]  /*00e0*/  UISETP.GE.U32.AND UP1, UPT, UR5, 0x8, UPT ;  /* 0x000000080500788c */ /* 0x000fe4000bf26070 */
[----:B------:R-:W-:Y:S01]  /*00f0*/  IMAD R5, R3, UR5, RZ ;  /* 0x0000000503057c24 */ /* 0x000fe2000f8e02ff */
[----:B------:R-:W-:Y:S01]  /*0100*/  ULOP3.LUT UR6, UR5, 0x7, URZ, 0xc0, !UPT ;  /* 0x0000000705067892 */ /* 0x000fe2000f8ec0ff */
[----:B------:R-:W-:Y:S01]  /*0110*/  CS2R R22, SRZ ;  /* 0x0000000000167805 */ /* 0x000fe2000001ff00 */
[----:B------:R-:W-:Y:S02]  /*0120*/  UMOV UR4, URZ ;  /* 0x000000ff00047c82 */ /* 0x000fe40008000000 */
[----:B------:R-:W-:Y:S02]  /*0130*/  UISETP.NE.AND UP0, UPT, UR6, URZ, UPT ;  /* 0x000000ff0600728c */ /* 0x000fe4000bf05270 */
[----:B------:R-:W-:Y:S09]  /*0140*/  BRA.U !UP1, `(.L_x_1) ;  /* 0x0000000d095c7547 */ /* 0x000ff2000b800000 */
[----:B------:R-:W0:Y:S01]  /*0150*/  LDC R25, c[0x0][0x390] ;  /* 0x0000e400ff197b82 */ /* 0x000e220000000800 */
[----:B------:R-:W-:Y:S01]  /*0160*/  ULOP3.LUT UR4, UR5, 0x7ffffff8, URZ, 0xc0, !UPT ;  /* 0x7ffffff805047892 */ /* 0x000fe2000f8ec0ff */
[----:B------:R-:W-:Y:S01]  /*0170*/  CS2R R22, SRZ ;  /* 0x0000000000167805 */ /* 0x000fe2000001ff00 */
[----:B------:R-:W-:Y:S01]  /*0180*/  IMAD.MOV.U32 R4, RZ, RZ, R5 ;  /* 0x000000ffff047224 */ /* 0x000fe200078e0005 */
[----:B------:R-:W1:Y:S01]  /*0190*/  LDCU.128 UR12, c[0x0][0x3a0] ;  /* 0x00007400ff0c77ac */ /* 0x000e620008000c00 */
[----:B------:R-:W-:-:S03]  /*01a0*/  IMAD.MOV.U32 R2, RZ, RZ, R0 ;  /* 0x000000ffff027224 */ /* 0x000fc600078e0000 */
[----:B------:R-:W2:Y:S01]  /*01b0*/  LDC.64 R6, c[0x0][0x380] ;  /* 0x0000e000ff067b82 */ /* 0x000ea20000000a00 */
[----:B------:R-:W-:-:S07]  /*01c0*/  UIADD3 UR7, UPT, UPT, -UR4, URZ, URZ ;  /* 0x000000ff04077290 */ /* 0x000fce000fffe1ff */
[----:B------:R-:W3:Y:S05]  /*01d0*/  LDC.64 R8, c[0x0][0x388] ;  /* 0x0000e200ff087b82 */ /* 0x000eea0000000a00 */
.L_x_2:
[----:B--2---:R-:W-:-:S04]  /*01e0*/  IMAD.WIDE R12, R2, 0x8, R6 ;  /* 0x00000008020c7825 */ /* 0x004fc800078e0206 */
[----:B---3--:R-:W-:Y:S01]  /*01f0*/  IMAD.WIDE R10, R4, 0x8, R8 ;  /* 0x00000008040a7825 */ /* 0x008fe200078e0208 */
[----:B------:R-:W2:Y:S04]  /*0200*/  LDG.E.64 R16, desc[UR8][R12.64] ;  /* 0x000000080c107981 */ /* 0x000ea8000c1e1b00 */
[----:B------:R-:W2:Y:S01]  /*0210*/  LDG.E.64 R20, desc[UR8][R10.64] ;  /* 0x000000080a147981 */ /* 0x000ea2000c1e1b00 */
[----:B0-----:R-:W-:-:S03]  /*0220*/  IMAD.WIDE R18, R25, 0x8, R12 ;  /* 0x0000000819127825 */ /* 0x001fc600078e020c */
[----:B------:R-:W3:Y:S04]  /*0230*/  LDG.E.64 R12, desc[UR8][R10.64+0x8] ;  /* 0x000008080a0c7981 */ /* 0x000ee8000c1e1b00 */
[----:B------:R0:W3:Y:S02]  /*0240*/  LDG.E.64 R14, desc[UR8][R18.64] ;  /* 0x00000008120e7981 */ /* 0x0000e4000c1e1b00 */
[----:B0-----:R-:W-:-:S04]  /*0250*/  IMAD.WIDE R18, R25, 0x8, R18 ;  /* 0x0000000819127825 */ /* 0x001fc800078e0212 */
[----:B--2---:R-:W-:-:S04]  /*0260*/  IMAD R29, R21, R16, RZ ;  /* 0x00000010151d7224 */ /* 0x004fc800078e02ff */
[----:B------:R-:W-:Y:S02]  /*0270*/  IMAD R29, R17, R20, R29 ;  /* 0x00000014111d7224 */ /* 0x000fe400078e021d */
[----:B------:R-:W-:Y:S02]  /*0280*/  IMAD.WIDE.U32 R20, R20, R16, RZ ;  /* 0x0000001014147225 */ /* 0x000fe400078e00ff */
[----:B------:R0:W2:Y:S02]  /*0290*/  LDG.E.64 R16, desc[UR8][R18.64] ;  /* 0x0000000812107981 */ /* 0x0000a4000c1e1b00 */
[----:B---3--:R-:W-:Y:S01]  /*02a0*/  IMAD R27, R13, R14, RZ ;  /* 0x0000000e0d1b7224 */ /* 0x008fe200078e02ff */
[----:B-1----:R-:W-:Y:S01]  /*02b0*/  ISETP.LT.U32.AND P0, PT, R20, UR12, PT ;  /* 0x0000000c14007c0c */ /* 0x002fe2000bf01070 */
[----:B------:R-:W-:Y:S02]  /*02c0*/  IMAD.IADD R29, R21, 0x1, R29 ;  /* 0x00000001151d7824 */ /* 0x000fe400078e021d */
[----:B------:R-:W-:-:S02]  /*02d0*/  IMAD R27, R15, R12, R27 ;  /* 0x0000000c0f1b7224 */ /* 0x000fc400078e021b */
[----:B------:R-:W-:Y:S01]  /*02e0*/  IMAD.WIDE.U32 R12, R12, R14, RZ ;  /* 0x0000000e0c0c7225 */ /* 0x000fe200078e00ff */
[C---:B------:R-:W-:Y:S01]  /*02f0*/  ISETP.LT.AND.EX P0, PT, R29.reuse, UR13, PT, P0 ;  /* 0x0000000d1d007c0c */ /* 0x040fe2000bf01300 */
[----:B------:R-:W2:Y:S03]  /*0300*/  LDG.E.64 R14, desc[UR8][R10.64+0x10] ;  /* 0x000010080a0e7981 */ /* 0x000ea6000c1e1b00 */
[----:B------:R-:W-:Y:S02]  /*0310*/  SEL R21, R20, UR12, P0 ;  /* 0x0000000c14157c07 */ /* 0x000fe40008000000 */
[----:B------:R-:W-:Y:S02]  /*0320*/  SEL R24, R29, UR13, P0 ;  /* 0x0000000d1d187c07 */ /* 0x000fe40008000000 */
[----:B------:R-:W-:-:S04]  /*0330*/  ISETP.GT.U32.AND P0, PT, R21, UR14, PT ;  /* 0x0000000e15007c0c */ /* 0x000fc8000bf04070 */
[----:B------:R-:W-:-:S04]  /*0340*/  ISETP.GT.AND.EX P0, PT, R24, UR15, PT, P0 ;  /* 0x0000000f18007c0c */ /* 0x000fc8000bf04300 */
[----:B------:R-:W-:Y:S01]  /*0350*/  SEL R21, R21, UR14, P0 ;  /* 0x0000000e15157c07 */ /* 0x000fe20008000000 */
[----:B0-----:R-:W-:Y:S01]  /*0360*/  IMAD.WIDE R18, R25, 0x8, R18 ;  /* 0x0000000819127825 */ /* 0x001fe200078e0212 */
[----:B------:R-:W-:Y:S02]  /*0370*/  SEL R24, R24, UR15, P0 ;  /* 0x0000000f18187c07 */ /* 0x000fe40008000000 */
[----:B------:R-:W-:Y:S02]  /*0380*/  IADD3 R26, P1, PT, R22, R21, RZ ;  /* 0x00000015161a7210 */ /* 0x000fe40007f3e0ff */
[----:B------:R-:W3:Y:S03]  /*0390*/  LDG.E.64 R20, desc[UR8][R10.64+0x18] ;  /* 0x000018080a147981 */ /* 0x000ee6000c1e1b00 */
[----:B------:R-:W-:Y:S02]  /*03a0*/  IMAD.X R24, R23, 0x1, R24, P1 ;  /* 0x0000000117187824 */ /* 0x000fe400008e0618 */
[----:B------:R0:W3:Y:S01]  /*03b0*/  LDG.E.64 R22, desc[UR8][R18.64] ;  /* 0x0000000812167981 */ /* 0x0000e2000c1e1b00 */
[----:B------:R-:W-:Y:S01]  /*03c0*/  IMAD.IADD R27, R13, 0x1, R27 ;  /* 0x000000010d1b7824 */ /* 0x000fe200078e021b */
[----:B------:R-:W-:-:S02]  /*03d0*/  ISETP.LT.U32.AND P1, PT, R12, UR12, PT ;  /* 0x0000000c0c007c0c */ /* 0x000fc4000bf21070 */
[----:B------:R-:W-:Y:S02]  /*03e0*/  ISETP.LT.U32.AND P0, PT, R26, UR12, PT ;  /* 0x0000000c1a007c0c */ /* 0x000fe4000bf01070 */
[----:B------:R-:W-:Y:S02]  /*03f0*/  ISETP.LT.AND.EX P1, PT, R27, UR13, PT, P1 ;  /* 0x0000000d1b007c0c */ /* 0x000fe4000bf21310 */
[----:B------:R-:W-:Y:S02]  /*0400*/  ISETP.LT.AND.EX P0, PT, R24, UR13, PT, P0 ;  /* 0x0000000d18007c0c */ /* 0x000fe4000bf01300 */
[----:B------:R-:W-:Y:S02]  /*0410*/  SEL R12, R12, UR12, P1 ;  /* 0x0000000c0c0c7c07 */ /* 0x000fe40008800000 */
[----:B------:R-:W-:Y:S02]  /*0420*/  SEL R13, R26, UR12, P0 ;  /* 0x0000000c1a0d7c07 */ /* 0x000fe40008000000 */
[----:B------:R-:W-:-:S02]  /*0430*/  ISETP.GT.U32.AND P2, PT, R12, UR14, PT ;  /* 0x0000000e0c007c0c */ /* 0x000fc4000bf44070 */
[----:B------:R-:W-:Y:S01]  /*0440*/  SEL R26, R24, UR13, P0 ;  /* 0x0000000d181a7c07 */ /* 0x000fe20008000000 */
[----:B0-----:R-:W-:-:S04]  /*0450*/  IMAD.WIDE R18, R25, 0x8, R18 ;  /* 0x0000000819127825 */ /* 0x001fc800078e0212 */
[----:B--2---:R-:W-:-:S04]  /*0460*/  IMAD R15, R15, R16, RZ ;  /* 0x000000100f0f7224 */ /* 0x004fc800078e02ff */
[----:B------:R-:W-:Y:S02]  /*0470*/  IMAD R15, R17, R14, R15 ;  /* 0x0000000e110f7224 */ /* 0x000fe400078e020f */
[----:B------:R-:W-:Y:S01]  /*0480*/  IMAD.WIDE.U32 R16, R14, R16, RZ ;  /* 0x000000100e107225 */ /* 0x000fe200078e00ff */
[----:B------:R-:W-:Y:S02]  /*0490*/  SEL R14, R27, UR13, P1 ;  /* 0x0000000d1b0e7c07 */ /* 0x000fe40008800000 */
[----:B------:R-:W-:Y:S02]  /*04a0*/  ISETP.GT.U32.AND P1, PT, R13, UR14, PT ;  /* 0x0000000e0d007c0c */ /* 0x000fe4000bf24070 */
[----:B------:R-:W-:Y:S02]  /*04b0*/  ISETP.GT.AND.EX P0, PT, R14, UR15, PT, P2 ;  /* 0x0000000f0e007c0c */ /* 0x000fe4000bf04320 */
[----:B------:R-:W-:Y:S02]  /*04c0*/  ISETP.GT.AND.EX P1, PT, R26, UR15, PT, P1 ;  /* 0x0000000f1a007c0c */ /* 0x000fe4000bf24310 */
[----:B------:R-:W-:-:S02]  /*04d0*/  SEL R24, R12, UR14, P0 ;  /* 0x0000000e0c187c07 */ /* 0x000fc40008000000 */
[----:B------:R-:W-:Y:S02]  /*04e0*/  SEL R13, R13, UR14, P1 ;  /* 0x0000000e0d0d7c07 */ /* 0x000fe40008800000 */
[----:B------:R-:W-:Y:S02]  /*04f0*/  SEL R14, R14, UR15, P0 ;  /* 0x0000000f0e0e7c07 */ /* 0x000fe40008000000 */
[----:B------:R-:W-:Y:S02]  /*0500*/  IADD3 R24, P2, PT, R24, R13, RZ ;  /* 0x0000000d18187210 */ /* 0x000fe40007f5e0ff */
[----:B------:R-:W-:Y:S01]  /*0510*/  SEL R13, R26, UR15, P1 ;  /* 0x0000000f1a0d7c07 */ /* 0x000fe20008800000 */
[----:B------:R-:W-:Y:S01]  /*0520*/  IMAD.IADD R15, R17, 0x1, R15 ;  /* 0x00000001110f7824 */ /* 0x000fe200078e020f */
[----:B------:R-:W-:Y:S01]  /*0530*/  ISETP.LT.U32.AND P1, PT, R16, UR12, PT ;  /* 0x0000000c10007c0c */ /* 0x000fe2000bf21070 */
[----:B------:R0:W2:Y:S02]  /*0540*/  LDG.E.64 R26, desc[UR8][R18.64] ;  /* 0x00000008121a7981 */ /* 0x0000a4000c1e1b00 */
[----:B------:R-:W-:-:S02]  /*0550*/  IMAD.X R14, R14, 0x1, R13, P2 ;  /* 0x000000010e0e7824 */ /* 0x000fc400010e060d */
[----:B---3--:R-:W-:Y:S01]  /*0560*/  IMAD R13, R21, R22, RZ ;  /* 0x00000016150d7224 */ /* 0x008fe200078e02ff */
[----:B------:R-:W-:-:S03]  /*0570*/  ISETP.LT.U32.AND P0, PT, R24, UR12, PT ;  /* 0x0000000c18007c0c */ /* 0x000fc6000bf01070 */
[----:B------:R-:W-:Y:S02]  /*0580*/  IMAD R23, R23, R20, R13 ;  /* 0x0000001417177224 */ /* 0x000fe400078e020d */
[----:B------:R-:W2:Y:S01]  /*0590*/  LDG.E.64 R12, desc[UR8][R10.64+0x20] ;  /* 0x000020080a0c7981 */ /* 0x000ea2000c1e1b00 */
[C---:B------:R-:W-:Y:S02]  /*05a0*/  ISETP.LT.AND.EX P1, PT, R15.reuse, UR13, PT, P1 ;  /* 0x0000000d0f007c0c */ /* 0x040fe4000bf21310 */
[----:B------:R-:W-:Y:S02]  /*05b0*/  ISETP.LT.AND.EX P0, PT, R14, UR13, PT, P0 ;  /* 0x0000000d0e007c0c */ /* 0x000fe4000bf01300 */
[----:B------:R-:W-:Y:S02]  /*05c0*/  SEL R16, R16, UR12, P1 ;  /* 0x0000000c10107c07 */ /* 0x000fe40008800000 */
[----:B------:R-:W-:Y:S02]  /*05d0*/  SEL R17, R24, UR12, P0 ;  /* 0x0000000c18117c07 */ /* 0x000fe40008000000 */
[----:B------:R-:W-:-:S02]  /*05e0*/  SEL R24, R15, UR13, P1 ;  /* 0x0000000d0f187c07 */ /* 0x000fc40008800000 */
[----:B------:R-:W-:Y:S02]  /*05f0*/  ISETP.GT.U32.AND P2, PT, R16, UR14, PT ;  /* 0x0000000e10007c0c */ /* 0x000fe4000bf44070 */
[----:B------:R-:W-:Y:S02]  /*0600*/  SEL R14, R14, UR13, P0 ;  /* 0x0000000d0e0e7c07 */ /* 0x000fe40008000000 */
[----:B------:R-:W-:Y:S02]  /*0610*/  ISETP.GT.U32.AND P1, PT, R17, UR14, PT ;  /* 0x0000000e11007c0c */ /* 0x000fe4000bf24070 */
[----:B------:R-:W-:Y:S02]  /*0620*/  ISETP.GT.AND.EX P0, PT, R24, UR15, PT, P2 ;  /* 0x0000000f18007c0c */ /* 0x000fe4000bf04320 */
[----:B------:R-:W-:Y:S01]  /*0630*/  ISETP.GT.AND.EX P1, PT, R14, UR15, PT, P1 ;  /* 0x0000000f0e007c0c */ /* 0x000fe2000bf24310 */
[----:B------:R-:W-:Y:S01]  /*0640*/  IMAD.WIDE.U32 R20, R20, R22, RZ ;  /* 0x0000001614147225 */ /* 0x000fe200078e00ff */
[----:B------:R-:W-:-:S02]  /*0650*/  SEL R22, R16, UR14, P0 ;  /* 0x0000000e10167c07 */ /* 0x000fc40008000000 */
[----:B------:R-:W-:Y:S01]  /*0660*/  SEL R15, R17, UR14, P1 ;  /* 0x0000000e110f7c07 */ /* 0x000fe20008800000 */
[----:B0-----:R-:W-:Y:S01]  /*0670*/  IMAD.WIDE R18, R25, 0x8, R18 ;  /* 0x0000000819127825 */ /* 0x001fe200078e0212 */
[----:B------:R-:W-:Y:S02]  /*0680*/  SEL R24, R24, UR15, P0 ;  /* 0x0000000f18187c07 */ /* 0x000fe40008000000 */
[----:B------:R-:W-:Y:S02]  /*0690*/  IADD3 R22, P2, PT, R22, R15, RZ ;  /* 0x0000000f16167210 */ /* 0x000fe40007f5e0ff */
[----:B------:R-:W-:Y:S01]  /*06a0*/  SEL R15, R14, UR15, P1 ;  /* 0x0000000f0e0f7c07 */ /* 0x000fe20008800000 */
[----:B------:R0:W3:Y:S04]  /*06b0*/  LDG.E.64 R16, desc[UR8][R18.64] ;  /* 0x0000000812107981 */ /* 0x0000e8000c1e1b00 */
[----:B------:R-:W-:-:S02]  /*06c0*/  IMAD.X R24, R24, 0x1, R15, P2 ;  /* 0x0000000118187824 */ /* 0x000fc400010e060f */
[----:B------:R-:W3:Y:S01]  /*06d0*/  LDG.E.64 R14, desc[UR8][R10.64+0x28] ;  /* 0x000028080a0e7981 */ /* 0x000ee2000c1e1b00 */
[----:B------:R-:W-:Y:S01]  /*06e0*/  IMAD.IADD R23, R21, 0x1, R23 ;  /* 0x0000000115177824 */ /* 0x000fe200078e0217 */
[----:B------:R-:W-:Y:S02]  /*06f0*/  ISETP.LT.U32.AND P1, PT, R20, UR12, PT ;  /* 0x0000000c14007c0c */ /* 0x000fe4000bf21070 */
[----:B------:R-:W-:Y:S02]  /*0700*/  ISETP.LT.U32.AND P0, PT, R22, UR12, PT ;  /* 0x0000000c16007c0c */ /* 0x000fe4000bf01070 */
[----:B------:R-:W-:Y:S02]  /*0710*/  ISETP.LT.AND.EX P1, PT, R23, UR13, PT, P1 ;  /* 0x0000000d17007c0c */ /* 0x000fe4000bf21310 */
[----:B------:R-:W-:-:S04]  /*0720*/  ISETP.LT.AND.EX P0, PT, R24, UR13, PT, P0 ;  /* 0x0000000d18007c0c */ /* 0x000fc8000bf01300 */
[----:B------:R-:W-:Y:S02]  /*0730*/  SEL R21, R22, UR12, P0 ;  /* 0x0000000c16157c07 */ /* 0x000fe40008000000 */
[----:B------:R-:W-:Y:S01]  /*0740*/  SEL R24, R24, UR13, P0 ;  /* 0x0000000d18187c07 */ /* 0x000fe20008000000 */
[----:B0-----:R-:W-:-:S04]  /*0750*/  IMAD.WIDE R18, R25, 0x8, R18 ;  /* 0x0000000819127825 */ /* 0x001fc800078e0212 */
[----:B------:R-:W-:-:S06]  /*0760*/  IMAD.WIDE R28, R25, 0x8, R18 ;  /* 0x00000008191c7825 */ /* 0x000fcc00078e0212 */
[----:B------:R-:W4:Y:S01]  /*0770*/  LDG.E.64 R28, desc[UR8][R28.64] ;  /* 0x000000081c1c7981 */ /* 0x000f22000c1e1b00 */
[----:B--2---:R-:W-:-:S04]  /*0780*/  IMAD R13, R13, R26, RZ ;  /* 0x0000001a0d0d7224 */ /* 0x004fc800078e02ff */
[----:B------:R-:W-:Y:S02]  /*0790*/  IMAD R13, R27, R12, R13 ;  /* 0x0000000c1b0d7224 */ /* 0x000fe400078e020d */
[----:B------:R-:W-:Y:S01]  /*07a0*/  IMAD.WIDE.U32 R26, R12, R26, RZ ;  /* 0x0000001a0c1a7225 */ /* 0x000fe200078e00ff */
[----:B------:R-:W-:Y:S02]  /*07b0*/  SEL R12, R20, UR12, P1 ;  /* 0x0000000c140c7c07 */ /* 0x000fe40008800000 */
[----:B------:R-:W-:Y:S02]  /*07c0*/  SEL R20, R23, UR13, P1 ;  /* 0x0000000d17147c07 */ /* 0x000fe40008800000 */
[----:B------:R-:W-:Y:S01]  /*07d0*/  ISETP.GT.U32.AND P2, PT, R12, UR14, PT ;  /* 0x0000000e0c007c0c */ /* 0x000fe2000bf44070 */
[----:B------:R0:W2:Y:S01]  /*07e0*/  LDG.E.64 R22, desc[UR8][R18.64] ;  /* 0x0000000812167981 */ /* 0x0000a2000c1e1b00 */
[----:B------:R-:W-:Y:S02]  /*07f0*/  ISETP.GT.U32.AND P1, PT, R21, UR14, PT ;  /* 0x0000000e15007c0c */ /* 0x000fe4000bf24070 */
[----:B------:R-:W-:-:S02]  /*0800*/  ISETP.GT.AND.EX P0, PT, R20, UR15, PT, P2 ;  /* 0x0000000f14007c0c */ /* 0x000fc4000bf04320 */
[----:B------:R-:W-:Y:S02]  /*0810*/  ISETP.GT.AND.EX P1, PT, R24, UR15, PT, P1 ;  /* 0x0000000f18007c0c */ /* 0x000fe4000bf24310 */
[----:B------:R-:W-:Y:S02]  /*0820*/  SEL R12, R12, UR14, P0 ;  /* 0x0000000e0c0c7c07 */ /* 0x000fe40008000000 */
[----:B------:R-:W-:Y:S02]  /*0830*/  SEL R21, R21, UR14, P1 ;  /* 0x0000000e15157c07 */ /* 0x000fe40008800000 */
[----:B------:R-:W-:Y:S02]  /*0840*/  SEL R20, R20, UR15, P0 ;  /* 0x0000000f14147c07 */ /* 0x000fe40008000000 */
[----:B------:R-:W-:Y:S02]  /*0850*/  IADD3 R12, P2, PT, R12, R21, RZ ;  /* 0x000000150c0c7210 */ /* 0x000fe40007f5e0ff */
[----:B------:R-:W-:-:S05]  /*0860*/  SEL R21, R24, UR15, P1 ;  /* 0x0000000f18157c07 */ /* 0x000fca0008800000 */
[----:B------:R-:W-:Y:S02]  /*0870*/  IMAD.X R20, R20, 0x1, R21, P2 ;  /* 0x0000000114147824 */ /* 0x000fe400010e0615 */
[----:B---3--:R-:W-:-:S04]  /*0880*/  IMAD R21, R15, R16, RZ ;  /* 0x000000100f157224 */ /* 0x008fc800078e02ff */
[----:B------:R-:W-:Y:S02]  /*0890*/  IMAD R21, R17, R14, R21 ;  /* 0x0000000e11157224 */ /* 0x000fe400078e0215 */
[----:B------:R-:W-:Y:S02]  /*08a0*/  IMAD.WIDE.U32 R14, R14, R16, RZ ;  /* 0x000000100e0e7225 */ /* 0x000fe400078e00ff */
[----:B------:R-:W2:Y:S04]  /*08b0*/  LDG.E.64 R16, desc[UR8][R10.64+0x30] ;  /* 0x000030080a107981 */ /* 0x000ea8000c1e1b00 */
[----:B------:R-:W4:Y:S01]  /*08c0*/  LDG.E.64 R10, desc[UR8][R10.64+0x38] ;  /* 0x000038080a0a7981 */ /* 0x000f22000c1e1b00 */
[----:B------:R-:W-:Y:S01]  /*08d0*/  IMAD.IADD R24, R27, 0x1, R13 ;  /* 0x000000011b187824 */ /* 0x000fe200078e020d */
[----:B------:R-:W-:-:S02]  /*08e0*/  ISETP.LT.U32.AND P1, PT, R26, UR12, PT ;  /* 0x0000000c1a007c0c */ /* 0x000fc4000bf21070 */
[----:B------:R-:W-:Y:S02]  /*08f0*/  ISETP.LT.U32.AND P0, PT, R12, UR12, PT ;  /* 0x0000000c0c007c0c */ /* 0x000fe4000bf01070 */
[----:B------:R-:W-:Y:S02]  /*0900*/  ISETP.LT.AND.EX P1, PT, R24, UR13, PT, P1 ;  /* 0x0000000d18007c0c */ /* 0x000fe4000bf21310 */
[----:B------:R-:W-:Y:S02]  /*0910*/  ISETP.LT.AND.EX P0, PT, R20, UR13, PT, P0 ;  /* 0x0000000d14007c0c */ /* 0x000fe4000bf01300 */
[----:B------:R-:W-:Y:S02]  /*0920*/  SEL R13, R26, UR12, P1 ;  /* 0x0000000c1a0d7c07 */ /* 0x000fe40008800000 */
[----:B------:R-:W-:Y:S02]  /*0930*/  SEL R26, R12, UR12, P0 ;  /* 0x0000000c0c1a7c07 */ /* 0x000fe40008000000 */
[----:B------:R-:W-:-:S02]  /*0940*/  SEL R12, R24, UR13, P1 ;  /* 0x0000000d180c7c07 */ /* 0x000fc40008800000 */
[----:B------:R-:W-:Y:S02]  /*0950*/  ISETP.GT.U32.AND P2, PT, R13, UR14, PT ;  /* 0x0000000e0d007c0c */ /* 0x000fe4000bf44070 */
[----:B0-----:R-:W-:Y:S02]  /*0960*/  SEL R19, R20, UR13, P0 ;  /* 0x0000000d14137c07 */ /* 0x001fe40008000000 */
        /* <DEDUP_REMOVED lines=9> */
[----:B------:R-:W-:Y:S02]  /*0a00*/  ISETP.LT.U32.AND P1, PT, R14, UR12, PT ;  /* 0x0000000c0e007c0c */ /* 0x000fe4000bf21070 */
[----:B------:R-:W-:Y:S01]  /*0a10*/  ISETP.LT.U32.AND P0, PT, R13, UR12, PT ;  /* 0x0000000c0d007c0c */ /* 0x000fe2000bf01070 */
[----:B------:R-:W-:Y:S01]  /*0a20*/  IMAD.X R15, R12, 0x1, R19, P2 ;  /* 0x000000010c0f7824 */ /* 0x000fe200010e0613 */
[----:B------:R-:W-:-:S04]  /*0a30*/  ISETP.LT.AND.EX P1, PT, R21, UR13, PT, P1 ;  /* 0x0000000d15007c0c */ /* 0x000fc8000bf21310 */
[----:B------:R-:W-:Y:S02]  /*0a40*/  ISETP.LT.AND.EX P0, PT, R15, UR13, PT, P0 ;  /* 0x0000000d0f007c0c */ /* 0x000fe4000bf01300 */
[----:B------:R-:W-:Y:S02]  /*0a50*/  SEL R14, R14, UR12, P1 ;  /* 0x0000000c0e0e7c07 */ /* 0x000fe40008800000 */
[----:B------:R-:W-:Y:S02]  /*0a60*/  SEL R13, R13, UR12, P0 ;  /* 0x0000000c0d0d7c07 */ /* 0x000fe40008000000 */
[----:B------:R-:W-:Y:S02]  /*0a70*/  SEL R18, R21, UR13, P1 ;  /* 0x0000000d15127c07 */ /* 0x000fe40008800000 */
[----:B------:R-:W-:Y:S02]  /*0a80*/  ISETP.GT.U32.AND P2, PT, R14, UR14, PT ;  /* 0x0000000e0e007c0c */ /* 0x000fe4000bf44070 */
[----:B------:R-:W-:-:S02]  /*0a90*/  SEL R15, R15, UR13, P0 ;  /* 0x0000000d0f0f7c07 */ /* 0x000fc40008000000 */
[----:B------:R-:W-:Y:S02]  /*0aa0*/  ISETP.GT.U32.AND P1, PT, R13, UR14, PT ;  /* 0x0000000e0d007c0c */ /* 0x000fe4000bf24070 */
[----:B------:R-:W-:Y:S02]  /*0ab0*/  ISETP.GT.AND.EX P0, PT, R18, UR15, PT, P2 ;  /* 0x0000000f12007c0c */ /* 0x000fe4000bf04320 */
[----:B------:R-:W-:Y:S02]  /*0ac0*/  ISETP.GT.AND.EX P1, PT, R15, UR15, PT, P1 ;  /* 0x0000000f0f007c0c */ /* 0x000fe4000bf24310 */
[----:B------:R-:W-:Y:S02]  /*0ad0*/  SEL R14, R14, UR14, P0 ;  /* 0x0000000e0e0e7c07 */ /* 0x000fe40008000000 */
[----:B------:R-:W-:Y:S02]  /*0ae0*/  SEL R13, R13, UR14, P1 ;  /* 0x0000000e0d0d7c07 */ /* 0x000fe40008800000 */
[----:B------:R-:W-:-:S02]  /*0af0*/  SEL R18, R18, UR15, P0 ;  /* 0x0000000f12127c07 */ /* 0x000fc40008000000 */
[----:B------:R-:W-:Y:S02]  /*0b00*/  IADD3 R14, P2, PT, R14, R13, RZ ;  /* 0x0000000d0e0e7210 */ /* 0x000fe40007f5e0ff */
[----:B------:R-:W-:Y:S02]  /*0b10*/  SEL R15, R15, UR15, P1 ;  /* 0x0000000f0f0f7c07 */ /* 0x000fe40008800000 */
[----:B------:R-:W-:-:S03]  /*0b20*/  ISETP.LT.U32.AND P0, PT, R14, UR12, PT ;  /* 0x0000000c0e007c0c */ /* 0x000fc6000bf01070 */
[----:B------:R-:W-:-:S05]  /*0b30*/  IMAD.X R15, R18, 0x1, R15, P2 ;  /* 0x00000001120f7824 */ /* 0x000fca00010e060f */
[----:B------:R-:W-:-:S04]  /*0b40*/  ISETP.LT.AND.EX P0, PT, R15, UR13, PT, P0 ;  /* 0x0000000d0f007c0c */ /* 0x000fc8000bf01300 */
[----:B------:R-:W-:Y:S01]  /*0b50*/  SEL R15, R15, UR13, P0 ;  /* 0x0000000d0f0f7c07 */ /* 0x000fe20008000000 */
[----:B------:R-:W-:-:S04]  /*0b60*/  UIADD3 UR7, UPT, UPT, UR7, 0x8, URZ ;  /* 0x0000000807077890 */ /* 0x000fc8000fffe0ff */
[----:B------:R-:W-:Y:S01]  /*0b70*/  UISETP.NE.AND UP1, UPT, UR7, URZ, UPT ;  /* 0x000000ff0700728c */ /* 0x000fe2000bf25270 */
[----:B------:R-:W-:Y:S02]  /*0b80*/  IMAD R2, R25, 0x8, R2 ;  /* 0x0000000819027824 */ /* 0x000fe400078e0202 */
[----:B------:R-:W-:Y:S02]  /*0b90*/  VIADD R4, R4, 0x8 ;  /* 0x0000000804047836 */ /* 0x000fe40000000000 */
[-C--:B--2---:R-:W-:Y:S02]  /*0ba0*/  IMAD R17, R17, R22.reuse, RZ ;  /* 0x0000001611117224 */ /* 0x084fe400078e02ff */
[----:B------:R-:W-:-:S04]  /*0bb0*/  IMAD.WIDE.U32 R12, R16, R22, RZ ;  /* 0x00000016100c7225 */ /* 0x000fc800078e00ff */
[----:B------:R-:W-:Y:S01]  /*0bc0*/  IMAD R17, R23, R16, R17 ;  /* 0x0000001017117224 */ /* 0x000fe200078e0211 */
[----:B------:R-:W-:-:S03]  /*0bd0*/  ISETP.LT.U32.AND P1, PT, R12, UR12, PT ;  /* 0x0000000c0c007c0c */ /* 0x000fc6000bf21070 */
[----:B------:R-:W-:Y:S01]  /*0be0*/  IMAD.IADD R13, R13, 0x1, R17 ;  /* 0x000000010d0d7824 */ /* 0x000fe200078e0211 */
[----:B------:R-:W-:-:S04]  /*0bf0*/  SEL R16, R14, UR12, P0 ;  /* 0x0000000c0e107c07 */ /* 0x000fc80008000000 */
[----:B------:R-:W-:-:S04]  /*0c00*/  ISETP.LT.AND.EX P1, PT, R13, UR13, PT, P1 ;  /* 0x0000000d0d007c0c */ /* 0x000fc8000bf21310 */
[----:B------:R-:W-:Y:S02]  /*0c10*/  SEL R12, R12, UR12, P1 ;  /* 0x0000000c0c0c7c07 */ /* 0x000fe40008800000 */
[----:B------:R-:W-:Y:S02]  /*0c20*/  SEL R14, R13, UR13, P1 ;  /* 0x0000000d0d0e7c07 */ /* 0x000fe40008800000 */
[----:B------:R-:W-:Y:S02]  /*0c30*/  ISETP.GT.U32.AND P2, PT, R12, UR14, PT ;  /* 0x0000000e0c007c0c */ /* 0x000fe4000bf44070 */
[----:B------:R-:W-:Y:S02]  /*0c40*/  ISETP.GT.U32.AND P1, PT, R16, UR14, PT ;  /* 0x0000000e10007c0c */ /* 0x000fe4000bf24070 */
[----:B------:R-:W-:Y:S02]  /*0c50*/  ISETP.GT.AND.EX P0, PT, R14, UR15, PT, P2 ;  /* 0x0000000f0e007c0c */ /* 0x000fe4000bf04320 */
[----:B------:R-:W-:Y:S01]  /*0c60*/  ISETP.GT.AND.EX P1, PT, R15, UR15, PT, P1 ;  /* 0x0000000f0f007c0c */ /* 0x000fe2000bf24310 */
[----:B----4-:R-:W-:Y:S01]  /*0c70*/  IMAD R17, R11, R28, RZ ;  /* 0x0000001c0b117224 */ /* 0x010fe200078e02ff */
[----:B------:R-:W-:-:S02]  /*0c80*/  SEL R11, R12, UR14, P0 ;  /* 0x0000000e0c0b7c07 */ /* 0x000fc40008000000 */
[----:B------:R-:W-:Y:S01]  /*0c90*/  SEL R16, R16, UR14, P1 ;  /* 0x0000000e10107c07 */ /* 0x000fe20008800000 */
[----:B------:R-:W-:Y:S01]  /*0ca0*/  IMAD.WIDE.U32 R12, R10, R28, RZ ;  /* 0x0000001c0a0c7225 */ /* 0x000fe200078e00ff */
[----:B------:R-:W-:Y:S02]  /*0cb0*/  SEL R15, R15, UR15, P1 ;  /* 0x0000000f0f0f7c07 */ /* 0x000fe40008800000 */
[----:B------:R-:W-:Y:S01]  /*0cc0*/  IADD3 R11, P2, PT, R11, R16, RZ ;  /* 0x000000100b0b7210 */ /* 0x000fe20007f5e0ff */
[----:B------:R-:W-:Y:S01]  /*0cd0*/  IMAD R17, R29, R10, R17 ;  /* 0x0000000a1d117224 */ /* 0x000fe200078e0211 */
[----:B------:R-:W-:Y:S02]  /*0ce0*/  SEL R10, R14, UR15, P0 ;  /* 0x0000000f0e0a7c07 */ /* 0x000fe40008000000 */
[----:B------:R-:W-:Y:S01]  /*0cf0*/  ISETP.LT.U32.AND P1, PT, R12, UR12, PT ;  /* 0x0000000c0c007c0c */ /* 0x000fe2000bf21070 */
[----:B------:R-:W-:Y:S01]  /*0d00*/  IMAD.IADD R23, R13, 0x1, R17 ;  /* 0x000000010d177824 */ /* 0x000fe200078e0211 */
[----:B------:R-:W-:Y:S01]  /*0d10*/  ISETP.LT.U32.AND P0, PT, R11, UR12, PT ;  /* 0x0000000c0b007c0c */ /* 0x000fe2000bf01070 */
[----:B------:R-:W-:-:S03]  /*0d20*/  IMAD.X R10, R10, 0x1, R15, P2 ;  /* 0x000000010a0a7824 */ /* 0x000fc600010e060f */
[----:B------:R-:W-:Y:S02]  /*0d30*/  ISETP.LT.AND.EX P1, PT, R23, UR13, PT, P1 ;  /* 0x0000000d17007c0c */ /* 0x000fe4000bf21310 */
[----:B------:R-:W-:Y:S02]  /*0d40*/  ISETP.LT.AND.EX P0, PT, R10, UR13, PT, P0 ;  /* 0x0000000d0a007c0c */ /* 0x000fe4000bf01300 */
[----:B------:R-:W-:Y:S02]  /*0d50*/  SEL R12, R12, UR12, P1 ;  /* 0x0000000c0c0c7c07 */ /* 0x000fe40008800000 */
[----:B------:R-:W-:Y:S02]  /*0d60*/  SEL R11, R11, UR12, P0 ;  /* 0x0000000c0b0b7c07 */ /* 0x000fe40008000000 */
[----:B------:R-:W-:Y:S02]  /*0d70*/  SEL R23, R23, UR13, P1 ;  /* 0x0000000d17177c07 */ /* 0x000fe40008800000 */
[----:B------:R-:W-:-:S02]  /*0d80*/  SEL R10, R10, UR13, P0 ;  /* 0x0000000d0a0a7c07 */ /* 0x000fc40008000000 */
[----:B------:R-:W-:Y:S02]  /*0d90*/  ISETP.GT.U32.AND P1, PT, R12, UR14, PT ;  /* 0x0000000e0c007c0c */ /* 0x000fe4000bf24070 */
[----:B------:R-:W-:Y:S02]  /*0da0*/  ISETP.GT.U32.AND P0, PT, R11, UR14, PT ;  /* 0x0000000e0b007c0c */ /* 0x000fe4000bf04070 */
[----:B------:R-:W-:Y:S02]  /*0db0*/  ISETP.GT.AND.EX P1, PT, R23, UR15, PT, P1 ;  /* 0x0000000f17007c0c */ /* 0x000fe4000bf24310 */
[----:B------:R-:W-:Y:S02]  /*0dc0*/  ISETP.GT.AND.EX P0, PT, R10, UR15, PT, P0 ;  /* 0x0000000f0a007c0c */ /* 0x000fe4000bf04300 */
[----:B------:R-:W-:Y:S02]  /*0dd0*/  SEL R22, R12, UR14, P1 ;  /* 0x0000000e0c167c07 */ /* 0x000fe40008800000 */
[----:B------:R-:W-:-:S02]  /*0de0*/  SEL R11, R11, UR14, P0 ;  /* 0x0000000e0b0b7c07 */ /* 0x000fc40008000000 */
[----:B------:R-:W-:Y:S02]  /*0df0*/  SEL R10, R10, UR15, P0 ;  /* 0x0000000f0a0a7c07 */ /* 0x000fe40008000000 */
[----:B------:R-:W-:Y:S02]  /*0e00*/  SEL R23, R23, UR15, P1 ;  /* 0x0000000f17177c07 */ /* 0x000fe40008800000 */
[----:B------:R-:W-:-:S05]  /*0e10*/  IADD3 R22, P0, PT, R22, R11, RZ ;  /* 0x0000000b16167210 */ /* 0x000fca0007f1e0ff */
[----:B------:R-:W-:Y:S01]  /*0e20*/  IMAD.X R23, R23, 0x1, R10, P0 ;  /* 0x0000000117177824 */ /* 0x000fe200000e060a */
[----:B------:R-:W-:-:S04]  /*0e30*/  ISETP.LT.U32.AND P0, PT, R22, UR12, PT ;  /* 0x0000000c16007c0c */ /* 0x000fc8000bf01070 */
[----:B------:R-:W-:-:S04]  /*0e40*/  ISETP.LT.AND.EX P0, PT, R23, UR13, PT, P0 ;  /* 0x0000000d17007c0c */ /* 0x000fc8000bf01300 */
[----:B------:R-:W-:Y:S02]  /*0e50*/  SEL R22, R22, UR12, P0 ;  /* 0x0000000c16167c07 */ /* 0x000fe40008000000 */
[----:B------:R-:W-:Y:S02]  /*0e60*/  SEL R23, R23, UR13, P0 ;  /* 0x0000000d17177c07 */ /* 0x000fe40008000000 */
[----:B------:R-:W-:-:S04]  /*0e70*/  ISETP.GT.U32.AND P0, PT, R22, UR14, PT ;  /* 0x0000000e16007c0c */ /* 0x000fc8000bf04070 */
[----:B------:R-:W-:-:S04]  /*0e80*/  ISETP.GT.AND.EX P0, PT, R23, UR15, PT, P0 ;  /* 0x0000000f17007c0c */ /* 0x000fc8000bf04300 */
[----:B------:R-:W-:Y:S02]  /*0e90*/  SEL R22, R22, UR14, P0 ;  /* 0x0000000e16167c07 */ /* 0x000fe40008000000 */
[----:B------:R-:W-:Y:S01]  /*0ea0*/  SEL R23, R23, UR15, P0 ;  /* 0x0000000f17177c07 */ /* 0x000fe20008000000 */
[----:B------:R-:W-:Y:S06]  /*0eb0*/  BRA.U UP1, `(.L_x_2) ;  /* 0xfffffff101c87547 */ /* 0x000fec000b83ffff */
.L_x_1:
[----:B------:R-:W-:Y:S05]  /*0ec0*/  BRA.U !UP0, `(.L_x_0) ;  /* 0x0000000d08407547 */ /* 0x000fea000b800000 */
[----:B------:R-:W-:Y:S02]  /*0ed0*/  UISETP.GE.U32.AND UP0, UPT, UR6, 0x4, UPT ;  /* 0x000000040600788c */ /* 0x000fe4000bf06070 */
[----:B------:R-:W-:-:S04]  /*0ee0*/  ULOP3.LUT UR7, UR5, 0x3, URZ, 0xc0, !UPT ;  /* 0x0000000305077892 */ /* 0x000fc8000f8ec0ff */
[----:B------:R-:W-:-:S03]  /*0ef0*/  UISETP.NE.AND UP1, UPT, UR7, URZ, UPT ;  /* 0x000000ff0700728c */ /* 0x000fc6000bf25270 */
[----:B------:R-:W-:Y:S08]  /*0f00*/  BRA.U !UP0, `(.L_x_3) ;  /* 0x0000000508b07547 */ /* 0x000ff0000b800000 */
[----:B------:R-:W0:Y:S01]  /*0f10*/  LDC R19, c[0x0][0x390] ;  /* 0x0000e400ff137b82 */ /* 0x000e220000000800 */
[----:B------:R-:W-:Y:S01]  /*0f20*/  VIADD R9, R5, UR4 ;  /* 0x0000000405097c36 */ /* 0x000fe20008000000 */
[----:B------:R-:W1:Y:S06]  /*0f30*/  LDCU.128 UR12, c[0x0][0x3a0] ;  /* 0x00007400ff0c77ac */ /* 0x000e6c0008000c00 */
[----:B------:R-:W2:Y:S08]  /*0f40*/  LDC.64 R24, c[0x0][0x388] ;  /* 0x0000e200ff187b82 */ /* 0x000eb00000000a00 */
[----:B------:R-:W3:Y:S01]  /*0f50*/  LDC.64 R26, c[0x0][0x380] ;  /* 0x0000e000ff1a7b82 */ /* 0x000ee20000000a00 */
[----:B0-----:R-:W-:-:S02]  /*0f60*/  IMAD R7, R19, UR4, R0 ;  /* 0x0000000413077c24 */ /* 0x001fc4000f8e0200 */
[----:B--2---:R-:W-:-:S05]  /*0f70*/  IMAD.WIDE R24, R9, 0x8, R24 ;  /* 0x0000000809187825 */ /* 0x004fca00078e0218 */
[----:B------:R-:W2:Y:S01]  /*0f80*/  LDG.E.64 R10, desc[UR8][R24.64+0x8] ;  /* 0x00000808180a7981 */ /* 0x000ea2000c1e1b00 */
[----:B---3--:R-:W-:-:S03]  /*0f90*/  IMAD.WIDE R26, R7, 0x8, R26 ;  /* 0x00000008071a7825 */ /* 0x008fc600078e021a */
[----:B------:R-:W3:Y:S04]  /*0fa0*/  LDG.E.64 R14, desc[UR8][R24.64+0x10] ;  /* 0x00001008180e7981 */ /* 0x000ee8000c1e1b00 */
[----:B------:R-:W4:Y:S04]  /*0fb0*/  LDG.E.64 R6, desc[UR8][R24.64] ;  /* 0x0000000818067981 */ /* 0x000f28000c1e1b00 */
[----:B------:R-:W4:Y:S01]  /*0fc0*/  LDG.E.64 R8, desc[UR8][R26.64] ;  /* 0x000000081a087981 */ /* 0x000f22000c1e1b00 */
[----:B------:R-:W-:-:S05]  /*0fd0*/  IMAD.WIDE R28, R19, 0x8, R26 ;  /* 0x00000008131c7825 */ /* 0x000fca00078e021a */
[----:B------:R0:W2:Y:S02]  /*0fe0*/  LDG.E.64 R12, desc[UR8][R28.64] ;  /* 0x000000081c0c7981 */ /* 0x0000a4000c1e1b00 */
[----:B0-----:R-:W-:-:S05]  /*0ff0*/  IMAD.WIDE R28, R19, 0x8, R28 ;  /* 0x00000008131c7825 */ /* 0x001fca00078e021c */
[----:B------:R-:W3:Y:S01]  /*1000*/  LDG.E.64 R16, desc[UR8][R28.64] ;  /* 0x000000081c107981 */ /* 0x000ee2000c1e1b00 */
[----:B------:R-:W-:-:S03]  /*1010*/  IMAD.WIDE R20, R19, 0x8, R28 ;  /* 0x0000000813147825 */ /* 0x000fc600078e021c */
[----:B------:R-:W5:Y:S04]  /*1020*/  LDG.E.64 R18, desc[UR8][R24.64+0x18] ;  /* 0x0000180818127981 */ /* 0x000f68000c1e1b00 */
[----:B------:R-:W5:Y:S01]  /*1030*/  LDG.E.64 R20, desc[UR8][R20.64] ;  /* 0x0000000814147981 */ /* 0x000f62000c1e1b00 */
[----:B------:R-:W-:Y:S01]  /*1040*/  UIADD3 UR4, UPT, UPT, UR4, 0x4, URZ ;  /* 0x0000000404047890 */ /* 0x000fe2000fffe0ff */
[-C--:B----4-:R-:W-:Y:S02]  /*1050*/  IMAD R7, R7, R8.reuse, RZ ;  /* 0x0000000807077224 */ /* 0x090fe400078e02ff */
[----:B------:R-:W-:-:S04]  /*1060*/  IMAD.WIDE.U32 R26, R6, R8, RZ ;  /* 0x00000008061a7225 */ /* 0x000fc800078e00ff */
[----:B------:R-:W-:Y:S01]  /*1070*/  IMAD R7, R9, R6, R7 ;  /* 0x0000000609077224 */ /* 0x000fe200078e0207 */
[----:B-1----:R-:W-:-:S03]  /*1080*/  ISETP.LT.U32.AND P0, PT, R26, UR12, PT ;  /* 0x0000000c1a007c0c */ /* 0x002fc6000bf01070 */
[----:B------:R-:W-:-:S05]  /*1090*/  IMAD.IADD R4, R27, 0x1, R7 ;  /* 0x000000011b047824 */ /* 0x000fca00078e0207 */
[----:B------:R-:W-:-:S04]  /*10a0*/  ISETP.LT.AND.EX P0, PT, R4, UR13, PT, P0 ;  /* 0x0000000d04007c0c */ /* 0x000fc8000bf01300 */
[----:B------:R-:W-:Y:S02]  /*10b0*/  SEL R9, R26, UR12, P0 ;  /* 0x0000000c1a097c07 */ /* 0x000fe40008000000 */
[----:B------:R-:W-:Y:S02]  /*10c0*/  SEL R4, R4, UR13, P0 ;  /* 0x0000000d04047c07 */ /* 0x000fe40008000000 */
[----:B------:R-:W-:-:S04]  /*10d0*/  ISETP.GT.U32.AND P0, PT, R9, UR14, PT ;  /* 0x0000000e09007c0c */ /* 0x000fc8000bf04070 */
[----:B------:R-:W-:Y:S01]  /*10e0*/  ISETP.GT.AND.EX P0, PT, R4, UR15, PT, P0 ;  /* 0x0000000f04007c0c */ /* 0x000fe2000bf04300 */
[----:B--2---:R-:W-:-:S03]  /*10f0*/  IMAD R11, R11, R12, RZ ;  /* 0x0000000c0b0b7224 */ /* 0x004fc600078e02ff */
[----:B------:R-:W-:Y:S01]  /*1100*/  SEL R9, R9, UR14, P0 ;  /* 0x0000000e09097c07 */ /* 0x000fe20008000000 */
[----:B------:R-:W-:Y:S01]  /*1110*/  IMAD.WIDE.U32 R6, R10, R12, RZ ;  /* 0x0000000c0a067225 */ /* 0x000fe200078e00ff */
[----:B------:R-:W-:Y:S02]  /*1120*/  SEL R4, R4, UR15, P0 ;  /* 0x0000000f04047c07 */ /* 0x000fe40008000000 */
[----:B------:R-:W-:Y:S01]  /*1130*/  IADD3 R2, P2, PT, R9, R22, RZ ;  /* 0x0000001609027210 */ /* 0x000fe20007f5e0ff */
[----:B------:R-:W-:Y:S01]  /*1140*/  IMAD R11, R13, R10, R11 ;  /* 0x0000000a0d0b7224 */ /* 0x000fe200078e020b */
[----:B------:R-:W-:-:S03]  /*1150*/  ISETP.LT.U32.AND P1, PT, R6, UR12, PT ;  /* 0x0000000c06007c0c */ /* 0x000fc6000bf21070 */
        /* <DEDUP_REMOVED lines=8> */
[----:B------:R-:W-:-:S02]  /*11e0*/  ISETP.GT.U32.AND P2, PT, R6, UR14, PT ;  /* 0x0000000e06007c0c */ /* 0x000fc4000bf44070 */
[----:B------:R-:W-:Y:S02]  /*11f0*/  SEL R11, R11, UR13, P0 ;  /* 0x0000000d0b0b7c07 */ /* 0x000fe40008000000 */
[----:B------:R-:W-:Y:S02]  /*1200*/  ISETP.GT.U32.AND P1, PT, R2, UR14, PT ;  /* 0x0000000e02007c0c */ /* 0x000fe4000bf24070 */
[----:B------:R-:W-:Y:S02]  /*1210*/  ISETP.GT.AND.EX P0, PT, R8, UR15, PT, P2 ;  /* 0x0000000f08007c0c */ /* 0x000fe4000bf04320 */
[----:B------:R-:W-:Y:S01]  /*1220*/  ISETP.GT.AND.EX P1, PT, R11, UR15, PT, P1 ;  /* 0x0000000f0b007c0c */ /* 0x000fe2000bf24310 */
[-C--:B---3--:R-:W-:Y:S01]  /*1230*/  IMAD R13, R15, R16.reuse, RZ ;  /* 0x000000100f0d7224 */ /* 0x088fe200078e02ff */
[----:B------:R-:W-:Y:S02]  /*1240*/  SEL R9, R6, UR14, P0 ;  /* 0x0000000e06097c07 */ /* 0x000fe40008000000 */
[----:B------:R-:W-:Y:S01]  /*1250*/  SEL R2, R2, UR14, P1 ;  /* 0x0000000e02027c07 */ /* 0x000fe20008800000 */
[----:B------:R-:W-:Y:S01]  /*1260*/  IMAD.WIDE.U32 R6, R14, R16, RZ ;  /* 0x000000100e067225 */ /* 0x000fe200078e00ff */
[----:B------:R-:W-:-:S02]  /*1270*/  SEL R8, R8, UR15, P0 ;  /* 0x0000000f08087c07 */ /* 0x000fc40008000000 */
        /* <DEDUP_REMOVED lines=14> */
[C---:B------:R-:W-:Y:S02]  /*1360*/  ISETP.GT.U32.AND P1, PT, R9.reuse, UR14, PT ;  /* 0x0000000e09007c0c */ /* 0x040fe4000bf24070 */
[----:B------:R-:W-:Y:S02]  /*1370*/  ISETP.GT.AND.EX P0, PT, R4, UR15, PT, P2 ;  /* 0x0000000f04007c0c */ /* 0x000fe4000bf04320 */
[----:B------:R-:W-:Y:S02]  /*1380*/  ISETP.GT.AND.EX P1, PT, R8, UR15, PT, P1 ;  /* 0x0000000f08007c0c */ /* 0x000fe4000bf24310 */
[----:B------:R-:W-:Y:S02]  /*1390*/  SEL R2, R2, UR14, P0 ;  /* 0x0000000e02027c07 */ /* 0x000fe40008000000 */
[----:B------:R-:W-:Y:S01]  /*13a0*/  SEL R9, R9, UR14, P1 ;  /* 0x0000000e09097c07 */ /* 0x000fe20008800000 */
[----:B-----5:R-:W-:Y:S01]  /*13b0*/  IMAD R11, R19, R20, RZ ;  /* 0x00000014130b7224 */ /* 0x020fe200078e02ff */
[----:B------:R-:W-:-:S02]  /*13c0*/  SEL R4, R4, UR15, P0 ;  /* 0x0000000f04047c07 */ /* 0x000fc40008000000 */
[----:B------:R-:W-:Y:S01]  /*13d0*/  IADD3 R2, P2, PT, R2, R9, RZ ;  /* 0x0000000902027210 */ /* 0x000fe20007f5e0ff */
[----:B------:R-:W-:Y:S01]  /*13e0*/  IMAD.WIDE.U32 R6, R18, R20, RZ ;  /* 0x0000001412067225 */ /* 0x000fe200078e00ff */
[----:B------:R-:W-:-:S03]  /*13f0*/  SEL R9, R8, UR15, P1 ;  /* 0x0000000f08097c07 */ /* 0x000fc60008800000 */
[----:B------:R-:W-:Y:S01]  /*1400*/  IMAD R11, R21, R18, R11 ;  /* 0x00000012150b7224 */ /* 0x000fe200078e020b */
[----:B------:R-:W-:Y:S01]  /*1410*/  ISETP.LT.U32.AND P1, PT, R6, UR12, PT ;  /* 0x0000000c06007c0c */ /* 0x000fe2000bf21070 */
[----:B------:R-:W-:Y:S01]  /*1420*/  IMAD.X R4, R4, 0x1, R9, P2 ;  /* 0x0000000104047824 */ /* 0x000fe200010e0609 */
[----:B------:R-:W-:Y:S01]  /*1430*/  ISETP.LT.U32.AND P0, PT, R2, UR12, PT ;  /* 0x0000000c02007c0c */ /* 0x000fe2000bf01070 */
[----:B------:R-:W-:-:S03]  /*1440*/  IMAD.IADD R23, R7, 0x1, R11 ;  /* 0x0000000107177824 */ /* 0x000fc600078e020b */
[----:B------:R-:W-:Y:S02]  /*1450*/  ISETP.LT.AND.EX P0, PT, R4, UR13, PT, P0 ;  /* 0x0000000d04007c0c */ /* 0x000fe4000bf01300 */
[C---:B------:R-:W-:Y:S02]  /*1460*/  ISETP.LT.AND.EX P1, PT, R23.reuse, UR13, PT, P1 ;  /* 0x0000000d17007c0c */ /* 0x040fe4000bf21310 */
        /* <DEDUP_REMOVED lines=21> */
[----:B------:R-:W-:-:S07]  /*15c0*/  SEL R23, R23, UR15, P0 ;  /* 0x0000000f17177c07 */ /* 0x000fce0008000000 */
.L_x_3:
[----:B------:R-:W-:Y:S05]  /*15d0*/  BRA.U !UP1, `(.L_x_0) ;  /* 0x00000005097c7547 */ /* 0x000fea000b800000 */
[----:B------:R-:W-:Y:S02]  /*15e0*/  UISETP.NE.AND UP0, UPT, UR7, 0x1, UPT ;  /* 0x000000010700788c */ /* 0x000fe4000bf05270 */
[----:B------:R-:W-:-:S04]  /*15f0*/  ULOP3.LUT UR5, UR5, 0x1, URZ, 0xc0, !UPT ;  /* 0x0000000105057892 */ /* 0x000fc8000f8ec0ff */
[----:B------:R-:W-:-:S03]  /*1600*/  UISETP.NE.U32.AND UP1, UPT, UR5, 0x1, UPT ;  /* 0x000000010500788c */ /* 0x000fc6000bf25070 */
        /* <DEDUP_REMOVED lines=11> */
[----:B------:R-:W2:Y:S01]  /*16c0*/  LDG.E.64 R6, desc[UR8][R14.64] ;  /* 0x000000080e067981 */ /* 0x000ea2000c1e1b00 */
[----:B------:R-:W-:-:S06]  /*16d0*/  IMAD.WIDE R12, R13, 0x8, R14 ;  /* 0x000000080d0c7825 */ /* 0x000fcc00078e020e */
[----:B------:R-:W3:Y:S01]  /*16e0*/  LDG.E.64 R12, desc[UR8][R12.64] ;  /* 0x000000080c0c7981 */ /* 0x000ee2000c1e1b00 */
[----:B------:R-:W-:Y:S01]  /*16f0*/  UIADD3 UR4, UPT, UPT, UR4, 0x2, URZ ;  /* 0x0000000204047890 */ /* 0x000fe2000fffe0ff */
[-C--:B--2---:R-:W-:Y:S02]  /*1700*/  IMAD R9, R9, R6.reuse, RZ ;  /* 0x0000000609097224 */ /* 0x084fe400078e02ff */
[----:B------:R-:W-:-:S04]  /*1710*/  IMAD.WIDE.U32 R18, R8, R6, RZ ;  /* 0x0000000608127225 */ /* 0x000fc800078e00ff */
[----:B------:R-:W-:Y:S01]  /*1720*/  IMAD R9, R7, R8, R9 ;  /* 0x0000000807097224 */ /* 0x000fe200078e0209 */
[----:B-1----:R-:W-:-:S03]  /*1730*/  ISETP.LT.U32.AND P0, PT, R18, UR12, PT ;  /* 0x0000000c12007c0c */ /* 0x002fc6000bf01070 */
[----:B------:R-:W-:-:S05]  /*1740*/  IMAD.IADD R9, R19, 0x1, R9 ;  /* 0x0000000113097824 */ /* 0x000fca00078e0209 */
[----:B------:R-:W-:-:S04]  /*1750*/  ISETP.LT.AND.EX P0, PT, R9, UR13, PT, P0 ;  /* 0x0000000d09007c0c */ /* 0x000fc8000bf01300 */
[----:B------:R-:W-:Y:S02]  /*1760*/  SEL R18, R18, UR12, P0 ;  /* 0x0000000c12127c07 */ /* 0x000fe40008000000 */
[----:B------:R-:W-:Y:S02]  /*1770*/  SEL R9, R9, UR13, P0 ;  /* 0x0000000d09097c07 */ /* 0x000fe40008000000 */
[----:B------:R-:W-:Y:S01]  /*1780*/  ISETP.GT.U32.AND P0, PT, R18, UR14, PT ;  /* 0x0000000e12007c0c */ /* 0x000fe2000bf04070 */
[----:B---3--:R-:W-:-:S03]  /*1790*/  IMAD R15, R11, R12, RZ ;  /* 0x0000000c0b0f7224 */ /* 0x008fc600078e02ff */
[----:B------:R-:W-:-:S04]  /*17a0*/  ISETP.GT.AND.EX P0, PT, R9, UR15, PT, P0 ;  /* 0x0000000f09007c0c */ /* 0x000fc8000bf04300 */
[----:B------:R-:W-:Y:S01]  /*17b0*/  SEL R11, R18, UR14, P0 ;  /* 0x0000000e120b7c07 */ /* 0x000fe20008000000 */
[----:B------:R-:W-:Y:S01]  /*17c0*/  IMAD.WIDE.U32 R6, R10, R12, RZ ;  /* 0x0000000c0a067225 */ /* 0x000fe200078e00ff */
[----:B------:R-:W-:Y:S02]  /*17d0*/  SEL R2, R9, UR15, P0 ;  /* 0x0000000f09027c07 */ /* 0x000fe40008000000 */
[----:B------:R-:W-:Y:S01]  /*17e0*/  IADD3 R11, P2, PT, R11, R22, RZ ;  /* 0x000000160b0b7210 */ /* 0x000fe20007f5e0ff */
[----:B------:R-:W-:Y:S01]  /*17f0*/  IMAD R15, R13, R10, R15 ;  /* 0x0000000a0d0f7224 */ /* 0x000fe200078e020f */
[----:B------:R-:W-:Y:S02]  /*1800*/  ISETP.LT.U32.AND P1, PT, R6, UR12, PT ;  /* 0x0000000c06007c0c */ /* 0x000fe4000bf21070 */
[----:B------:R-:W-:Y:S01]  /*1810*/  ISETP.LT.U32.AND P0, PT, R11, UR12, PT ;  /* 0x0000000c0b007c0c */ /* 0x000fe2000bf01070 */
[----:B------:R-:W-:Y:S02]  /*1820*/  IMAD.IADD R15, R7, 0x1, R15 ;  /* 0x00000001070f7824 */ /* 0x000fe400078e020f */
        /* <DEDUP_REMOVED lines=25> */
.L_x_4:
[----:B------:R-:W-:Y:S05]  /*19c0*/  BRA.U UP1, `(.L_x_0) ;  /* 0x0000000101807547 */ /* 0x000fea000b800000 */
[----:B------:R-:W0:Y:S01]  /*19d0*/  LDC R13, c[0x0][0x390] ;  /* 0x0000e400ff0d7b82 */ /* 0x000e220000000800 */
[----:B------:R-:W-:-:S07]  /*19e0*/  VIADD R11, R5, UR4 ;  /* 0x00000004050b7c36 */ /* 0x000fce0008000000 */
[----:B------:R-:W1:Y:S08]  /*19f0*/  LDC.64 R6, c[0x0][0x388] ;  /* 0x0000e200ff067b82 */ /* 0x000e700000000a00 */
[----:B------:R-:W2:Y:S01]  /*1a00*/  LDC.64 R8, c[0x0][0x380] ;  /* 0x0000e000ff087b82 */ /* 0x000ea20000000a00 */
[----:B0-----:R-:W-:Y:S01]  /*1a10*/  IMAD R5, R13, UR4, R0 ;  /* 0x000000040d057c24 */ /* 0x001fe2000f8e0200 */
[----:B------:R-:W0:Y:S01]  /*1a20*/  LDCU.128 UR4, c[0x0][0x3a0] ;  /* 0x00007400ff0477ac */ /* 0x000e220008000c00 */
[----:B-1----:R-:W-:-:S06]  /*1a30*/  IMAD.WIDE R6, R11, 0x8, R6 ;  /* 0x000000080b067825 */ /* 0x002fcc00078e0206 */
[----:B------:R-:W3:Y:S01]  /*1a40*/  LDG.E.64 R6, desc[UR8][R6.64] ;  /* 0x0000000806067981 */ /* 0x000ee2000c1e1b00 */
[----:B--2---:R-:W-:-:S06]  /*1a50*/  IMAD.WIDE R4, R5, 0x8, R8 ;  /* 0x0000000805047825 */ /* 0x004fcc00078e0208 */
[----:B------:R-:W3:Y:S02]  /*1a60*/  LDG.E.64 R4, desc[UR8][R4.64] ;  /* 0x0000000804047981 */ /* 0x000ee4000c1e1b00 */
[-C--:B---3--:R-:W-:Y:S02]  /*1a70*/  IMAD R11, R7, R4.reuse, RZ ;  /* 0x00000004070b7224 */ /* 0x088fe400078e02ff */
[----:B------:R-:W-:-:S04]  /*1a80*/  IMAD.WIDE.U32 R8, R6, R4, RZ ;  /* 0x0000000406087225 */ /* 0x000fc800078e00ff */
[----:B------:R-:W-:Y:S01]  /*1a90*/  IMAD R11, R5, R6, R11 ;  /* 0x00000006050b7224 */ /* 0x000fe200078e020b */
[----:B0-----:R-:W-:-:S03]  /*1aa0*/  ISETP.LT.U32.AND P0, PT, R8, UR4, PT ;  /* 0x0000000408007c0c */ /* 0x001fc6000bf01070 */
[----:B------:R-:W-:-:S05]  /*1ab0*/  IMAD.IADD R2, R9, 0x1, R11 ;  /* 0x0000000109027824 */ /* 0x000fca00078e020b */
[----:B------:R-:W-:-:S04]  /*1ac0*/  ISETP.LT.AND.EX P0, PT, R2, UR5, PT, P0 ;  /* 0x0000000502007c0c */ /* 0x000fc8000bf01300 */
[----:B------:R-:W-:Y:S02]  /*1ad0*/  SEL R8, R8, UR4, P0 ;  /* 0x0000000408087c07 */ /* 0x000fe40008000000 */
[----:B------:R-:W-:Y:S02]  /*1ae0*/  SEL R2, R2, UR5, P0 ;  /* 0x0000000502027c07 */ /* 0x000fe40008000000 */
[----:B------:R-:W-:-:S04]  /*1af0*/  ISETP.GT.U32.AND P0, PT, R8, UR6, PT ;  /* 0x0000000608007c0c */ /* 0x000fc8000bf04070 */
[----:B------:R-:W-:-:S04]  /*1b00*/  ISETP.GT.AND.EX P0, PT, R2, UR7, PT, P0 ;  /* 0x0000000702007c0c */ /* 0x000fc8000bf04300 */
        /* <DEDUP_REMOVED lines=12> */
.L_x_0:
[----:B------:R-:W0:Y:S01]  /*1bd0*/  LDC.64 R4, c[0x0][0x3b0] ;  /* 0x0000ec00ff047b82 */ /* 0x000e220000000a00 */
[----:B------:R-:W1:Y:S02]  /*1be0*/  LDCU UR4, c[0x0][0x390] ;  /* 0x00007200ff0477ac */ /* 0x000e640008000800 */
[----:B-1----:R-:W-:-:S04]  /*1bf0*/  IMAD R3, R3, UR4, R0 ;  /* 0x0000000403037c24 */ /* 0x002fc8000f8e0200 */
[----:B0-----:R-:W-:-:S05]  /*1c00*/  IMAD.WIDE R2, R3, 0x8, R4 ;  /* 0x0000000803027825 */ /* 0x001fca00078e0204 */
[----:B------:R-:W-:Y:S01]  /*1c10*/  STG.E.64 desc[UR8][R2.64], R22 ;  /* 0x0000001602007986 */ /* 0x000fe2000c101b08 */
[----:B------:R-:W-:Y:S05]  /*1c20*/  EXIT ;  /* 0x000000000000794d */ /* 0x000fea0003800000 */
.L_x_5:
[----:B------:R-:W-:-:S00]  /*1c30*/  BRA `(.L_x_5) ;  /* 0xfffffffc00fc7947 */ /* 0x000fc0000383ffff */
[----:B------:R-:W-:-:S00]  /*1c40*/  NOP ;  /* 0x0000000000007918 */ /* 0x000fc00000000000 */
        /* <DEDUP_REMOVED lines=11> */
.L_x_6:


//--------------------- .nv.shared.reserved.0     --------------------------
	.section	.nv.shared.reserved.0,"aw",@nobits
	.weak		__nv_reservedSMEM_offset_0_alias
	.size		__nv_reservedSMEM_offset_0_alias, 0, 64
	.other		__nv_reservedSMEM_offset_0_alias,@"STO_CUDA_RESERVED_SHARED STV_DEFAULT"
__nv_reservedSMEM_offset_0_alias:
	.zero		0
	.zero		64


//--------------------- .nv.constant0._Z12MatMulKernelPKxS0_iiixxPx --------------------------
	.section	.nv.constant0._Z12MatMulKernelPKxS0_iiixxPx,"a",@progbits
	.sectionflags	@""
	.align	4
.nv.constant0._Z12MatMulKernelPKxS0_iiixxPx:
	.zero		952


//--------------------- SYMBOLS --------------------------

	.type		.nv.reservedSmem.offset0,@object
	.size		.nv.reservedSmem.offset0,0x4
